//
// Generated by NVIDIA NVVM Compiler
//
// Compiler Build ID: CL-36424714
// Cuda compilation tools, release 13.0, V13.0.88
// Based on NVVM 20.0.0
//

.version 9.0
.target sm_100
.address_size 64

	// .globl	_Z8row_sumsPKfPfm

.visible .entry _Z8row_sumsPKfPfm(
	.param .u64 .ptr .align 1 _Z8row_sumsPKfPfm_param_0,
	.param .u64 .ptr .align 1 _Z8row_sumsPKfPfm_param_1,
	.param .u64 _Z8row_sumsPKfPfm_param_2
)
{
	.reg .pred 	%p<10>;
	.reg .b32 	%r<5>;
	.reg .b32 	%f<82>;
	.reg .b64 	%rd<47>;

	ld.param.u64 	%rd25, [_Z8row_sumsPKfPfm_param_0];
	ld.param.u64 	%rd23, [_Z8row_sumsPKfPfm_param_1];
	ld.param.u64 	%rd24, [_Z8row_sumsPKfPfm_param_2];
	cvta.to.global.u64 	%rd1, %rd25;
	mov.u32 	%r1, %tid.x;
	mov.u32 	%r2, %ctaid.x;
	mov.u32 	%r3, %ntid.x;
	mad.lo.s32 	%r4, %r2, %r3, %r1;
	cvt.s64.s32 	%rd2, %r4;
	setp.le.u64 	%p1, %rd24, %rd2;
	@%p1 bra 	$L__BB0_14;
	mul.lo.s64 	%rd3, %rd24, %rd2;
	and.b64  	%rd4, %rd24, 15;
	setp.lt.u64 	%p2, %rd24, 16;
	mov.f32 	%f81, 0f00000000;
	mov.b64 	%rd43, 0;
	@%p2 bra 	$L__BB0_4;
	and.b64  	%rd43, %rd24, -16;
	shl.b64 	%rd27, %rd3, 2;
	add.s64 	%rd28, %rd27, %rd1;
	add.s64 	%rd40, %rd28, 32;
	mov.f32 	%f81, 0f00000000;
	mov.u64 	%rd41, %rd43;
$L__BB0_3:
	.pragma "nounroll";
	ld.global.f32 	%f17, [%rd40+-32];
	add.f32 	%f18, %f81, %f17;
	ld.global.f32 	%f19, [%rd40+-28];
	add.f32 	%f20, %f18, %f19;
	ld.global.f32 	%f21, [%rd40+-24];
	add.f32 	%f22, %f20, %f21;
	ld.global.f32 	%f23, [%rd40+-20];
	add.f32 	%f24, %f22, %f23;
	ld.global.f32 	%f25, [%rd40+-16];
	add.f32 	%f26, %f24, %f25;
	ld.global.f32 	%f27, [%rd40+-12];
	add.f32 	%f28, %f26, %f27;
	ld.global.f32 	%f29, [%rd40+-8];
	add.f32 	%f30, %f28, %f29;
	ld.global.f32 	%f31, [%rd40+-4];
	add.f32 	%f32, %f30, %f31;
	ld.global.f32 	%f33, [%rd40];
	add.f32 	%f34, %f32, %f33;
	ld.global.f32 	%f35, [%rd40+4];
	add.f32 	%f36, %f34, %f35;
	ld.global.f32 	%f37, [%rd40+8];
	add.f32 	%f38, %f36, %f37;
	ld.global.f32 	%f39, [%rd40+12];
	add.f32 	%f40, %f38, %f39;
	ld.global.f32 	%f41, [%rd40+16];
	add.f32 	%f42, %f40, %f41;
	ld.global.f32 	%f43, [%rd40+20];
	add.f32 	%f44, %f42, %f43;
	ld.global.f32 	%f45, [%rd40+24];
	add.f32 	%f46, %f44, %f45;
	ld.global.f32 	%f47, [%rd40+28];
	add.f32 	%f81, %f46, %f47;
	add.s64 	%rd41, %rd41, -16;
	add.s64 	%rd40, %rd40, 64;
	setp.ne.s64 	%p3, %rd41, 0;
	@%p3 bra 	$L__BB0_3;
$L__BB0_4:
	setp.eq.s64 	%p4, %rd4, 0;
	@%p4 bra 	$L__BB0_13;
	and.b64  	%rd12, %rd24, 7;
	setp.lt.u64 	%p5, %rd4, 8;
	@%p5 bra 	$L__BB0_7;
	add.s64 	%rd29, %rd43, %rd3;
	shl.b64 	%rd30, %rd29, 2;
	add.s64 	%rd31, %rd1, %rd30;
	ld.global.f32 	%f49, [%rd31];
	add.f32 	%f50, %f81, %f49;
	ld.global.f32 	%f51, [%rd31+4];
	add.f32 	%f52, %f50, %f51;
	ld.global.f32 	%f53, [%rd31+8];
	add.f32 	%f54, %f52, %f53;
	ld.global.f32 	%f55, [%rd31+12];
	add.f32 	%f56, %f54, %f55;
	ld.global.f32 	%f57, [%rd31+16];
	add.f32 	%f58, %f56, %f57;
	ld.global.f32 	%f59, [%rd31+20];
	add.f32 	%f60, %f58, %f59;
	ld.global.f32 	%f61, [%rd31+24];
	add.f32 	%f62, %f60, %f61;
	ld.global.f32 	%f63, [%rd31+28];
	add.f32 	%f81, %f62, %f63;
	add.s64 	%rd43, %rd43, 8;
$L__BB0_7:
	setp.eq.s64 	%p6, %rd12, 0;
	@%p6 bra 	$L__BB0_13;
	and.b64  	%rd45, %rd24, 3;
	setp.lt.u64 	%p7, %rd12, 4;
	@%p7 bra 	$L__BB0_10;
	add.s64 	%rd32, %rd43, %rd3;
	shl.b64 	%rd33, %rd32, 2;
	add.s64 	%rd34, %rd1, %rd33;
	ld.global.f32 	%f65, [%rd34];
	add.f32 	%f66, %f81, %f65;
	ld.global.f32 	%f67, [%rd34+4];
	add.f32 	%f68, %f66, %f67;
	ld.global.f32 	%f69, [%rd34+8];
	add.f32 	%f70, %f68, %f69;
	ld.global.f32 	%f71, [%rd34+12];
	add.f32 	%f81, %f70, %f71;
	add.s64 	%rd43, %rd43, 4;
$L__BB0_10:
	setp.eq.s64 	%p8, %rd45, 0;
	@%p8 bra 	$L__BB0_13;
	add.s64 	%rd35, %rd43, %rd3;
	shl.b64 	%rd36, %rd35, 2;
	add.s64 	%rd46, %rd1, %rd36;
$L__BB0_12:
	.pragma "nounroll";
	ld.global.f32 	%f72, [%rd46];
	add.f32 	%f81, %f81, %f72;
	add.s64 	%rd46, %rd46, 4;
	add.s64 	%rd45, %rd45, -1;
	setp.ne.s64 	%p9, %rd45, 0;
	@%p9 bra 	$L__BB0_12;
$L__BB0_13:
	cvta.to.global.u64 	%rd37, %rd23;
	shl.b64 	%rd38, %rd2, 2;
	add.s64 	%rd39, %rd37, %rd38;
	st.global.f32 	[%rd39], %f81;
$L__BB0_14:
	ret;

}
	// .globl	_Z11column_sumsPKfPfm
.visible .entry _Z11column_sumsPKfPfm(
	.param .u64 .ptr .align 1 _Z11column_sumsPKfPfm_param_0,
	.param .u64 .ptr .align 1 _Z11column_sumsPKfPfm_param_1,
	.param .u64 _Z11column_sumsPKfPfm_param_2
)
{
	.reg .pred 	%p<10>;
	.reg .b32 	%r<5>;
	.reg .b32 	%f<82>;
	.reg .b64 	%rd<76>;

	ld.param.u64 	%rd27, [_Z11column_sumsPKfPfm_param_0];
	ld.param.u64 	%rd25, [_Z11column_sumsPKfPfm_param_1];
	ld.param.u64 	%rd26, [_Z11column_sumsPKfPfm_param_2];
	cvta.to.global.u64 	%rd1, %rd27;
	mov.u32 	%r1, %tid.x;
	mov.u32 	%r2, %ctaid.x;
	mov.u32 	%r3, %ntid.x;
	mad.lo.s32 	%r4, %r2, %r3, %r1;
	cvt.s64.s32 	%rd2, %r4;
	setp.le.u64 	%p1, %rd26, %rd2;
	@%p1 bra 	$L__BB1_14;
	add.s64 	%rd29, %rd26, -1;
	and.b64  	%rd3, %rd26, 15;
	setp.lt.u64 	%p2, %rd29, 15;
	mov.f32 	%f81, 0f00000000;
	mov.b64 	%rd72, 0;
	@%p2 bra 	$L__BB1_4;
	and.b64  	%rd72, %rd26, -16;
	shl.b64 	%rd30, %rd2, 2;
	add.s64 	%rd69, %rd1, %rd30;
	shl.b64 	%rd6, %rd26, 6;
	shl.b64 	%rd7, %rd26, 2;
	mov.f32 	%f81, 0f00000000;
	mov.u64 	%rd70, %rd72;
$L__BB1_3:
	.pragma "nounroll";
	ld.global.f32 	%f17, [%rd69];
	add.f32 	%f18, %f81, %f17;
	add.s64 	%rd31, %rd69, %rd7;
	ld.global.f32 	%f19, [%rd31];
	add.f32 	%f20, %f18, %f19;
	add.s64 	%rd32, %rd31, %rd7;
	ld.global.f32 	%f21, [%rd32];
	add.f32 	%f22, %f20, %f21;
	add.s64 	%rd33, %rd32, %rd7;
	ld.global.f32 	%f23, [%rd33];
	add.f32 	%f24, %f22, %f23;
	add.s64 	%rd34, %rd33, %rd7;
	ld.global.f32 	%f25, [%rd34];
	add.f32 	%f26, %f24, %f25;
	add.s64 	%rd35, %rd34, %rd7;
	ld.global.f32 	%f27, [%rd35];
	add.f32 	%f28, %f26, %f27;
	add.s64 	%rd36, %rd35, %rd7;
	ld.global.f32 	%f29, [%rd36];
	add.f32 	%f30, %f28, %f29;
	add.s64 	%rd37, %rd36, %rd7;
	ld.global.f32 	%f31, [%rd37];
	add.f32 	%f32, %f30, %f31;
	add.s64 	%rd38, %rd37, %rd7;
	ld.global.f32 	%f33, [%rd38];
	add.f32 	%f34, %f32, %f33;
	add.s64 	%rd39, %rd38, %rd7;
	ld.global.f32 	%f35, [%rd39];
	add.f32 	%f36, %f34, %f35;
	add.s64 	%rd40, %rd39, %rd7;
	ld.global.f32 	%f37, [%rd40];
	add.f32 	%f38, %f36, %f37;
	add.s64 	%rd41, %rd40, %rd7;
	ld.global.f32 	%f39, [%rd41];
	add.f32 	%f40, %f38, %f39;
	add.s64 	%rd42, %rd41, %rd7;
	ld.global.f32 	%f41, [%rd42];
	add.f32 	%f42, %f40, %f41;
	add.s64 	%rd43, %rd42, %rd7;
	ld.global.f32 	%f43, [%rd43];
	add.f32 	%f44, %f42, %f43;
	add.s64 	%rd44, %rd43, %rd7;
	ld.global.f32 	%f45, [%rd44];
	add.f32 	%f46, %f44, %f45;
	add.s64 	%rd45, %rd44, %rd7;
	ld.global.f32 	%f47, [%rd45];
	add.f32 	%f81, %f46, %f47;
	add.s64 	%rd70, %rd70, -16;
	add.s64 	%rd69, %rd69, %rd6;
	setp.ne.s64 	%p3, %rd70, 0;
	@%p3 bra 	$L__BB1_3;
$L__BB1_4:
	setp.eq.s64 	%p4, %rd3, 0;
	@%p4 bra 	$L__BB1_13;
	and.b64  	%rd13, %rd26, 7;
	setp.lt.u64 	%p5, %rd3, 8;
	@%p5 bra 	$L__BB1_7;
	mad.lo.s64 	%rd46, %rd72, %rd26, %rd2;
	shl.b64 	%rd47, %rd46, 2;
	add.s64 	%rd48, %rd1, %rd47;
	ld.global.f32 	%f49, [%rd48];
	add.f32 	%f50, %f81, %f49;
	shl.b64 	%rd49, %rd26, 2;
	add.s64 	%rd50, %rd48, %rd49;
	ld.global.f32 	%f51, [%rd50];
	add.f32 	%f52, %f50, %f51;
	add.s64 	%rd51, %rd50, %rd49;
	ld.global.f32 	%f53, [%rd51];
	add.f32 	%f54, %f52, %f53;
	add.s64 	%rd52, %rd51, %rd49;
	ld.global.f32 	%f55, [%rd52];
	add.f32 	%f56, %f54, %f55;
	add.s64 	%rd53, %rd52, %rd49;
	ld.global.f32 	%f57, [%rd53];
	add.f32 	%f58, %f56, %f57;
	add.s64 	%rd54, %rd53, %rd49;
	ld.global.f32 	%f59, [%rd54];
	add.f32 	%f60, %f58, %f59;
	add.s64 	%rd55, %rd54, %rd49;
	ld.global.f32 	%f61, [%rd55];
	add.f32 	%f62, %f60, %f61;
	add.s64 	%rd56, %rd55, %rd49;
	ld.global.f32 	%f63, [%rd56];
	add.f32 	%f81, %f62, %f63;
	add.s64 	%rd72, %rd72, 8;
$L__BB1_7:
	setp.eq.s64 	%p6, %rd13, 0;
	@%p6 bra 	$L__BB1_13;
	and.b64  	%rd74, %rd26, 3;
	setp.lt.u64 	%p7, %rd13, 4;
	@%p7 bra 	$L__BB1_10;
	mad.lo.s64 	%rd57, %rd72, %rd26, %rd2;
	shl.b64 	%rd58, %rd57, 2;
	add.s64 	%rd59, %rd1, %rd58;
	ld.global.f32 	%f65, [%rd59];
	add.f32 	%f66, %f81, %f65;
	shl.b64 	%rd60, %rd26, 2;
	add.s64 	%rd61, %rd59, %rd60;
	ld.global.f32 	%f67, [%rd61];
	add.f32 	%f68, %f66, %f67;
	add.s64 	%rd62, %rd61, %rd60;
	ld.global.f32 	%f69, [%rd62];
	add.f32 	%f70, %f68, %f69;
	add.s64 	%rd63, %rd62, %rd60;
	ld.global.f32 	%f71, [%rd63];
	add.f32 	%f81, %f70, %f71;
	add.s64 	%rd72, %rd72, 4;
$L__BB1_10:
	setp.eq.s64 	%p8, %rd74, 0;
	@%p8 bra 	$L__BB1_13;
	mad.lo.s64 	%rd64, %rd72, %rd26, %rd2;
	shl.b64 	%rd65, %rd64, 2;
	add.s64 	%rd75, %rd1, %rd65;
	shl.b64 	%rd20, %rd26, 2;
$L__BB1_12:
	.pragma "nounroll";
	ld.global.f32 	%f72, [%rd75];
	add.f32 	%f81, %f81, %f72;
	add.s64 	%rd75, %rd75, %rd20;
	add.s64 	%rd74, %rd74, -1;
	setp.ne.s64 	%p9, %rd74, 0;
	@%p9 bra 	$L__BB1_12;
$L__BB1_13:
	cvta.to.global.u64 	%rd66, %rd25;
	shl.b64 	%rd67, %rd2, 2;
	add.s64 	%rd68, %rd66, %rd67;
	st.global.f32 	[%rd68], %f81;
$L__BB1_14:
	ret;

}


// ===== COMPILED SASS (sm_100) =====

	.target	sm_100

	.elftype	@"ET_EXEC"


//--------------------- .note.nv.tkinfo           --------------------------
	.section	.note.nv.tkinfo,"",@"SHT_NOTE"
	.sectionflags	@"SHF_NOTE_NV_TKINFO"
	.tkinfo
        /*0018*/ 	.word	0x00000002
        /*0030*/ 	.string	""
        /*0030*/ 	.string	"ptxas"
        /*0030*/ 	.string	"Cuda compilation tools, release 13.0, V13.0.88"
        /*0030*/ 	.string	"Build cuda_13.0.r13.0/compiler.36424714_0"
        /*0030*/ 	.string	"-arch sm_100 -m 64 "



//--------------------- .note.nv.cuinfo           --------------------------
	.section	.note.nv.cuinfo,"",@"SHT_NOTE"
	.sectionflags	@"SHF_NOTE_NV_CUINFO"
        /*0018*/ 	.short	0x0002
        /*001a*/ 	.short	0x0064
        /*001c*/ 	.short	0x0082
	.zero		2


//--------------------- .nv.info                  --------------------------
	.section	.nv.info,"",@"SHT_CUDA_INFO"
	.align	4


	//----- nvinfo : EIATTR_REGCOUNT
	.align		4
        /*0000*/ 	.byte	0x04, 0x2f
        /*0002*/ 	.short	(.L_1 - .L_0)
	.align		4
.L_0:
        /*0004*/ 	.word	index@(_Z8row_sumsPKfPfm)
        /*0008*/ 	.word	0x0000001e


	//----- nvinfo : EIATTR_FRAME_SIZE
	.align		4
.L_1:
        /*000c*/ 	.byte	0x04, 0x11
        /*000e*/ 	.short	(.L_3 - .L_2)
	.align		4
.L_2:
        /*0010*/ 	.word	index@(_Z8row_sumsPKfPfm)
        /*0014*/ 	.word	0x00000000


	//----- nvinfo : EIATTR_REGCOUNT
	.align		4
.L_3:
        /*0018*/ 	.byte	0x04, 0x2f
        /*001a*/ 	.short	(.L_5 - .L_4)
	.align		4
.L_4:
        /*001c*/ 	.word	index@(_Z11column_sumsPKfPfm)
        /*0020*/ 	.word	0x00000020


	//----- nvinfo : EIATTR_FRAME_SIZE
	.align		4
.L_5:
        /*0024*/ 	.byte	0x04, 0x11
        /*0026*/ 	.short	(.L_7 - .L_6)
	.align		4
.L_6:
        /*0028*/ 	.word	index@(_Z11column_sumsPKfPfm)
        /*002c*/ 	.word	0x00000000


	//----- nvinfo : EIATTR_MIN_STACK_SIZE
	.align		4
.L_7:
        /*0030*/ 	.byte	0x04, 0x12
        /*0032*/ 	.short	(.L_9 - .L_8)
	.align		4
.L_8:
        /*0034*/ 	.word	index@(_Z11column_sumsPKfPfm)
        /*0038*/ 	.word	0x00000000


	//----- nvinfo : EIATTR_MIN_STACK_SIZE
	.align		4
.L_9:
        /*003c*/ 	.byte	0x04, 0x12
        /*003e*/ 	.short	(.L_11 - .L_10)
	.align		4
.L_10:
        /*0040*/ 	.word	index@(_Z8row_sumsPKfPfm)
        /*0044*/ 	.word	0x00000000
.L_11:


//--------------------- .nv.compat                --------------------------
	.section	.nv.compat,"",@"SHT_CUDA_COMPAT_INFO"
	.align	4
        /*0000*/ 	.byte	0x02, 0x09, 0x00, 0x00, 0x02, 0x02, 0x01, 0x00, 0x02, 0x05, 0x05, 0x00, 0x03, 0x07, 0x01, 0x01
        /*0010*/ 	.byte	0x02, 0x03, 0x00, 0x00, 0x02, 0x06, 0x01, 0x00, 0x04, 0x0b, 0x08, 0x00, 0x09, 0x00, 0x00, 0x00
        /*0020*/ 	.byte	0x00, 0x00, 0x00, 0x00


//--------------------- .nv.info._Z11column_sumsPKfPfm --------------------------
	.section	.nv.info._Z11column_sumsPKfPfm,"",@"SHT_CUDA_INFO"
	.sectionflags	@""
	.align	4


	//----- nvinfo : EIATTR_CUDA_API_VERSION
	.align		4
        /*0000*/ 	.byte	0x04, 0x37
        /*0002*/ 	.short	(.L_13 - .L_12)
.L_12:
        /*0004*/ 	.word	0x00000082


	//----- nvinfo : EIATTR_KPARAM_INFO
	.align		4
.L_13:
        /*0008*/ 	.byte	0x04, 0x17
        /*000a*/ 	.short	(.L_15 - .L_14)
.L_14:
        /*000c*/ 	.word	0x00000000
        /*0010*/ 	.short	0x0002
        /*0012*/ 	.short	0x0010
        /*0014*/ 	.byte	0x00, 0xf0, 0x21, 0x00


	//----- nvinfo : EIATTR_KPARAM_INFO
	.align		4
.L_15:
        /*0018*/ 	.byte	0x04, 0x17
        /*001a*/ 	.short	(.L_17 - .L_16)
.L_16:
        /*001c*/ 	.word	0x00000000
        /*0020*/ 	.short	0x0001
        /*0022*/ 	.short	0x0008
        /*0024*/ 	.byte	0x00, 0xf5, 0x21, 0x00


	//----- nvinfo : EIATTR_KPARAM_INFO
	.align		4
.L_17:
        /*0028*/ 	.byte	0x04, 0x17
        /*002a*/ 	.short	(.L_19 - .L_18)
.L_18:
        /*002c*/ 	.word	0x00000000
        /*0030*/ 	.short	0x0000
        /*0032*/ 	.short	0x0000
        /*0034*/ 	.byte	0x00, 0xf5, 0x21, 0x00


	//----- nvinfo : EIATTR_SPARSE_MMA_MASK
	.align		4
.L_19:
        /*0038*/ 	.byte	0x03, 0x50
        /*003a*/ 	.short	0x0000


	//----- nvinfo : EIATTR_MAXREG_COUNT
	.align		4
        /*003c*/ 	.byte	0x03, 0x1b
        /*003e*/ 	.short	0x00ff


	//----- nvinfo : EIATTR_MERCURY_ISA_VERSION
	.align		4
        /*0040*/ 	.byte	0x03, 0x5f
        /*0042*/ 	.short	0x0101


	//----- nvinfo : EIATTR_VRC_CTA_INIT_COUNT
	.align		4
        /*0044*/ 	.byte	0x02, 0x4a
	.zero		1
	.zero		1


	//----- nvinfo : EIATTR_EXIT_INSTR_OFFSETS
	.align		4
        /*0048*/ 	.byte	0x04, 0x1c
        /*004a*/ 	.short	(.L_21 - .L_20)


	//   ....[0]....
.L_20:
        /*004c*/ 	.word	0x00000090


	//   ....[1]....
        /*0050*/ 	.word	0x00000d30


	//----- nvinfo : EIATTR_CBANK_PARAM_SIZE
	.align		4
.L_21:
        /*0054*/ 	.byte	0x03, 0x19
        /*0056*/ 	.short	0x0018


	//----- nvinfo : EIATTR_PARAM_CBANK
	.align		4
        /*0058*/ 	.byte	0x04, 0x0a
        /*005a*/ 	.short	(.L_23 - .L_22)
	.align		4
.L_22:
        /*005c*/ 	.word	index@(.nv.constant0._Z11column_sumsPKfPfm)
        /*0060*/ 	.short	0x0380
        /*0062*/ 	.short	0x0018


	//----- nvinfo : EIATTR_SW_WAR
	.align		4
.L_23:
        /*0064*/ 	.byte	0x04, 0x36
        /*0066*/ 	.short	(.L_25 - .L_24)
.L_24:
        /*0068*/ 	.word	0x00000008
.L_25:


//--------------------- .nv.info._Z8row_sumsPKfPfm --------------------------
	.section	.nv.info._Z8row_sumsPKfPfm,"",@"SHT_CUDA_INFO"
	.sectionflags	@""
	.align	4


	//----- nvinfo : EIATTR_CUDA_API_VERSION
	.align		4
        /*0000*/ 	.byte	0x04, 0x37
        /*0002*/ 	.short	(.L_27 - .L_26)
.L_26:
        /*0004*/ 	.word	0x00000082


	//----- nvinfo : EIATTR_KPARAM_INFO
	.align		4
.L_27:
        /*0008*/ 	.byte	0x04, 0x17
        /*000a*/ 	.short	(.L_29 - .L_28)
.L_28:
        /*000c*/ 	.word	0x00000000
        /*0010*/ 	.short	0x0002
        /*0012*/ 	.short	0x0010
        /*0014*/ 	.byte	0x00, 0xf0, 0x21, 0x00


	//----- nvinfo : EIATTR_KPARAM_INFO
	.align		4
.L_29:
        /*0018*/ 	.byte	0x04, 0x17
        /*001a*/ 	.short	(.L_31 - .L_30)
.L_30:
        /*001c*/ 	.word	0x00000000
        /*0020*/ 	.short	0x0001
        /*0022*/ 	.short	0x0008
        /*0024*/ 	.byte	0x00, 0xf5, 0x21, 0x00


	//----- nvinfo : EIATTR_KPARAM_INFO
	.align		4
.L_31:
        /*0028*/ 	.byte	0x04, 0x17
        /*002a*/ 	.short	(.L_33 - .L_32)
.L_32:
        /*002c*/ 	.word	0x00000000
        /*0030*/ 	.short	0x0000
        /*0032*/ 	.short	0x0000
        /*0034*/ 	.byte	0x00, 0xf5, 0x21, 0x00


	//----- nvinfo : EIATTR_SPARSE_MMA_MASK
	.align		4
.L_33:
        /*0038*/ 	.byte	0x03, 0x50
        /*003a*/ 	.short	0x0000


	//----- nvinfo : EIATTR_MAXREG_COUNT
	.align		4
        /*003c*/ 	.byte	0x03, 0x1b
        /*003e*/ 	.short	0x00ff


	//----- nvinfo : EIATTR_MERCURY_ISA_VERSION
	.align		4
        /*0040*/ 	.byte	0x03, 0x5f
        /*0042*/ 	.short	0x0101


	//----- nvinfo : EIATTR_VRC_CTA_INIT_COUNT
	.align		4
        /*0044*/ 	.byte	0x02, 0x4a
	.zero		1
	.zero		1


	//----- nvinfo : EIATTR_EXIT_INSTR_OFFSETS
	.align		4
        /*0048*/ 	.byte	0x04, 0x1c
        /*004a*/ 	.short	(.L_35 - .L_34)


	//   ....[0]....
.L_34:
        /*004c*/ 	.word	0x00000090


	//   ....[1]....
        /*0050*/ 	.word	0x00000910


	//----- nvinfo : EIATTR_CBANK_PARAM_SIZE
	.align		4
.L_35:
        /*0054*/ 	.byte	0x03, 0x19
        /*0056*/ 	.short	0x0018


	//----- nvinfo : EIATTR_PARAM_CBANK
	.align		4
        /*0058*/ 	.byte	0x04, 0x0a
        /*005a*/ 	.short	(.L_37 - .L_36)
	.align		4
.L_36:
        /*005c*/ 	.word	index@(.nv.constant0._Z8row_sumsPKfPfm)
        /*0060*/ 	.short	0x0380
        /*0062*/ 	.short	0x0018


	//----- nvinfo : EIATTR_SW_WAR
	.align		4
.L_37:
        /*0064*/ 	.byte	0x04, 0x36
        /*0066*/ 	.short	(.L_39 - .L_38)
.L_38:
        /*0068*/ 	.word	0x00000008
.L_39:


//--------------------- .nv.callgraph             --------------------------
	.section	.nv.callgraph,"",@"SHT_CUDA_CALLGRAPH"
	.align	4
	.sectionentsize	8
	.align		4
        /*0000*/ 	.word	0x00000000
	.align		4
        /*0004*/ 	.word	0xffffffff
	.align		4
        /*0008*/ 	.word	0x00000000
	.align		4
        /*000c*/ 	.word	0xfffffffe
	.align		4
        /*0010*/ 	.word	0x00000000
	.align		4
        /*0014*/ 	.word	0xfffffffd
	.align		4
        /*0018*/ 	.word	0x00000000
	.align		4
        /*001c*/ 	.word	0xfffffffc


//--------------------- .text._Z11column_sumsPKfPfm --------------------------
	.section	.text._Z11column_sumsPKfPfm,"ax",@progbits
	.align	128
        .global         _Z11column_sumsPKfPfm
        .type           _Z11column_sumsPKfPfm,@function
        .size           _Z11column_sumsPKfPfm,(.L_x_13 - _Z11column_sumsPKfPfm)
        .other          _Z11column_sumsPKfPfm,@"STO_CUDA_ENTRY STV_DEFAULT"
_Z11column_sumsPKfPfm:
.text._Z11column_sumsPKfPfm:
[----:B------:R-:W-:Y:S01]  /*0000*/  LDC R1, c[0x0][0x37c] ;  /* 0x0000df00ff017b82 */ /* 0x000fe20000000800 */
[----:B------:R-:W0:Y:S07]  /*0010*/  S2R R12, SR_TID.X ;  /* 0x00000000000c7919 */ /* 0x000e2e0000002100 */
[----:B------:R-:W0:Y:S08]  /*0020*/  S2UR UR4, SR_CTAID.X ;  /* 0x00000000000479c3 */ /* 0x000e300000002500 */
[----:B------:R-:W0:Y:S08]  /*0030*/  LDC R13, c[0x0][0x360] ;  /* 0x0000d800ff0d7b82 */ /* 0x000e300000000800 */
[----:B------:R-:W1:Y:S01]  /*0040*/  LDC.64 R10, c[0x0][0x390] ;  /* 0x0000e400ff0a7b82 */ /* 0x000e620000000a00 */
[----:B0-----:R-:W-:-:S05]  /*0050*/  IMAD R12, R13, UR4, R12 ;  /* 0x000000040d0c7c24 */ /* 0x001fca000f8e020c */
[----:B------:R-:W-:Y:S02]  /*0060*/  SHF.R.S32.HI R13, RZ, 0x1f, R12 ;  /* 0x0000001fff0d7819 */ /* 0x000fe4000001140c */
[----:B-1----:R-:W-:-:S04]  /*0070*/  ISETP.GE.U32.AND P0, PT, R12, R10, PT ;  /* 0x0000000a0c00720c */ /* 0x002fc80003f06070 */
[----:B------:R-:W-:-:S13]  /*0080*/  ISETP.GE.U32.AND.EX P0, PT, R13, R11, PT, P0 ;  /* 0x0000000b0d00720c */ /* 0x000fda0003f06100 */
[----:B------:R-:W-:Y:S05]  /*0090*/  @P0 EXIT ;  /* 0x000000000000094d */ /* 0x000fea0003800000 */
[C---:B------:R-:W-:Y:S01]  /*00a0*/  IADD3 R2, P0, PT, R10.reuse, -0x1, RZ ;  /* 0xffffffff0a027810 */ /* 0x040fe20007f1e0ff */
[----:B------:R-:W0:Y:S01]  /*00b0*/  LDCU.64 UR4, c[0x0][0x358] ;  /* 0x00006b00ff0477ac */ /* 0x000e220008000a00 */
[----:B------:R-:W-:Y:S01]  /*00c0*/  LOP3.LUT R0, R10, 0xf, RZ, 0xc0, !PT ;  /* 0x0000000f0a007812 */ /* 0x000fe200078ec0ff */
[----:B------:R-:W-:Y:S01]  /*00d0*/  IMAD.MOV.U32 R5, RZ, RZ, RZ ;  /* 0x000000ffff057224 */ /* 0x000fe200078e00ff */
[----:B------:R-:W-:Y:S02]  /*00e0*/  ISETP.GE.U32.AND P1, PT, R2, 0xf, PT ;  /* 0x0000000f0200780c */ /* 0x000fe40003f26070 */
[----:B------:R-:W-:Y:S02]  /*00f0*/  IADD3.X R2, PT, PT, R11, -0x1, RZ, P0, !PT ;  /* 0xffffffff0b027810 */ /* 0x000fe400007fe4ff */
[----:B------:R-:W-:Y:S02]  /*0100*/  ISETP.NE.U32.AND P0, PT, R0, RZ, PT ;  /* 0x000000ff0000720c */ /* 0x000fe40003f05070 */
[----:B------:R-:W-:-:S02]  /*0110*/  ISETP.GE.U32.AND.EX P1, PT, R2, RZ, PT, P1 ;  /* 0x000000ff0200720c */ /* 0x000fc40003f26110 */
[----:B------:R-:W-:Y:S02]  /*0120*/  CS2R R2, SRZ ;  /* 0x0000000000027805 */ /* 0x000fe4000001ff00 */
[----:B------:R-:W-:-:S09]  /*0130*/  ISETP.NE.AND.EX P0, PT, RZ, RZ, PT, P0 ;  /* 0x000000ffff00720c */ /* 0x000fd20003f05300 */
[----:B0-----:R-:W-:Y:S05]  /*0140*/  @!P1 BRA `(.L_x_0) ;  /* 0x0000000400449947 */ /* 0x001fea0003800000 */
[----:B------:R-:W0:Y:S01]  /*0150*/  LDC R3, c[0x0][0x394] ;  /* 0x0000e500ff037b82 */ /* 0x000e220000000800 */
[----:B------:R-:W1:Y:S01]  /*0160*/  LDCU.64 UR6, c[0x0][0x380] ;  /* 0x00007000ff0677ac */ /* 0x000e620008000a00 */
[C---:B------:R-:W-:Y:S01]  /*0170*/  LOP3.LUT R2, R10.reuse, 0xfffffff0, RZ, 0xc0, !PT ;  /* 0xfffffff00a027812 */ /* 0x040fe200078ec0ff */
[C---:B------:R-:W-:Y:S01]  /*0180*/  IMAD.WIDE.U32 R14, R10.reuse, 0x4, RZ ;  /* 0x000000040a0e7825 */ /* 0x040fe200078e00ff */
[----:B------:R-:W-:-:S03]  /*0190*/  SHF.L.U64.HI R6, R10, 0x6, R11 ;  /* 0x000000060a067819 */ /* 0x000fc6000001020b */
[----:B------:R-:W-:Y:S02]  /*01a0*/  IMAD.SHL.U32 R7, R11, 0x4, RZ ;  /* 0x000000040b077824 */ /* 0x000fe400078e00ff */
[----:B------:R-:W-:Y:S02]  /*01b0*/  IMAD.MOV.U32 R5, RZ, RZ, RZ ;  /* 0x000000ffff057224 */ /* 0x000fe400078e00ff */
[----:B------:R-:W-:Y:S02]  /*01c0*/  IMAD.IADD R7, R15, 0x1, R7 ;  /* 0x000000010f077824 */ /* 0x000fe400078e0207 */
[----:B------:R-:W-:Y:S01]  /*01d0*/  IMAD.MOV.U32 R25, RZ, RZ, R2 ;  /* 0x000000ffff197224 */ /* 0x000fe200078e0002 */
[----:B-1----:R-:W-:-:S04]  /*01e0*/  LEA R8, P1, R12, UR6, 0x2 ;  /* 0x000000060c087c11 */ /* 0x002fc8000f8210ff */
[----:B------:R-:W-:Y:S02]  /*01f0*/  LEA.HI.X R9, R12, UR7, R13, 0x2, P1 ;  /* 0x000000070c097c11 */ /* 0x000fe400088f140d */
[----:B0-----:R-:W-:-:S07]  /*0200*/  MOV R24, R3 ;  /* 0x0000000300187202 */ /* 0x001fce0000000f00 */
.L_x_1:
[-C--:B------:R-:W-:Y:S01]  /*0210*/  IADD3 R16, P1, PT, R8, R14.reuse, RZ ;  /* 0x0000000e08107210 */ /* 0x080fe20007f3e0ff */
[----:B------:R-:W2:Y:S04]  /*0220*/  LDG.E R28, desc[UR4][R8.64] ;  /* 0x00000004081c7981 */ /* 0x000ea8000c1e1900 */
[----:B------:R-:W-:Y:S01]  /*0230*/  IMAD.X R17, R9, 0x1, R7, P1 ;  /* 0x0000000109117824 */ /* 0x000fe200008e0607 */
[----:B------:R-:W-:-:S04]  /*0240*/  IADD3 R18, P1, PT, R16, R14, RZ ;  /* 0x0000000e10127210 */ /* 0x000fc80007f3e0ff */
[----:B------:R0:W3:Y:S01]  /*0250*/  LDG.E R4, desc[UR4][R16.64] ;  /* 0x0000000410047981 */ /* 0x0000e2000c1e1900 */
[----:B------:R-:W-:Y:S01]  /*0260*/  IMAD.X R19, R17, 0x1, R7, P1 ;  /* 0x0000000111137824 */ /* 0x000fe200008e0607 */
[----:B------:R-:W-:-:S04]  /*0270*/  IADD3 R22, P1, PT, R18, R14, RZ ;  /* 0x0000000e12167210 */ /* 0x000fc80007f3e0ff */
[----:B------:R1:W4:Y:S01]  /*0280*/  LDG.E R27, desc[UR4][R18.64] ;  /* 0x00000004121b7981 */ /* 0x000322000c1e1900 */
[----:B------:R-:W-:Y:S01]  /*0290*/  IMAD.X R23, R19, 0x1, R7, P1 ;  /* 0x0000000113177824 */ /* 0x000fe200008e0607 */
[----:B------:R-:W-:-:S04]  /*02a0*/  IADD3 R20, P1, PT, R22, R14, RZ ;  /* 0x0000000e16147210 */ /* 0x000fc80007f3e0ff */
[----:B------:R5:W4:Y:S01]  /*02b0*/  LDG.E R26, desc[UR4][R22.64] ;  /* 0x00000004161a7981 */ /* 0x000b22000c1e1900 */
[----:B------:R-:W-:Y:S01]  /*02c0*/  IMAD.X R21, R23, 0x1, R7, P1 ;  /* 0x0000000117157824 */ /* 0x000fe200008e0607 */
[----:B0-----:R-:W-:-:S04]  /*02d0*/  IADD3 R16, P1, PT, R20, R14, RZ ;  /* 0x0000000e14107210 */ /* 0x001fc80007f3e0ff */
[----:B------:R-:W4:Y:S01]  /*02e0*/  LDG.E R20, desc[UR4][R20.64] ;  /* 0x0000000414147981 */ /* 0x000f22000c1e1900 */
[----:B------:R-:W-:Y:S01]  /*02f0*/  IMAD.X R17, R21, 0x1, R7, P1 ;  /* 0x0000000115117824 */ /* 0x000fe200008e0607 */
[----:B-1----:R-:W-:-:S04]  /*0300*/  IADD3 R18, P1, PT, R16, R14, RZ ;  /* 0x0000000e10127210 */ /* 0x002fc80007f3e0ff */
[----:B------:R-:W-:Y:S01]  /*0310*/  IADD3.X R19, PT, PT, R17, R7, RZ, P1, !PT ;  /* 0x0000000711137210 */ /* 0x000fe20000ffe4ff */
[----:B------:R-:W4:Y:S01]  /*0320*/  LDG.E R16, desc[UR4][R16.64] ;  /* 0x0000000410107981 */ /* 0x000f22000c1e1900 */
[----:B-----5:R-:W-:-:S03]  /*0330*/  IADD3 R22, P1, PT, R18, R14, RZ ;  /* 0x0000000e12167210 */ /* 0x020fc60007f3e0ff */
[----:B------:R-:W5:Y:S02]  /*0340*/  LDG.E R18, desc[UR4][R18.64] ;  /* 0x0000000412127981 */ /* 0x000f64000c1e1900 */
[----:B------:R-:W-:-:S05]  /*0350*/  IMAD.X R23, R19, 0x1, R7, P1 ;  /* 0x0000000113177824 */ /* 0x000fca00008e0607 */
[----:B------:R3:W5:Y:S01]  /*0360*/  LDG.E R17, desc[UR4][R22.64] ;  /* 0x0000000416117981 */ /* 0x000762000c1e1900 */
[----:B--2---:R-:W-:Y:S01]  /*0370*/  FADD R5, R28, R5 ;  /* 0x000000051c057221 */ /* 0x004fe20000000000 */
[----:B------:R-:W-:-:S05]  /*0380*/  IADD3 R28, P1, PT, R22, R14, RZ ;  /* 0x0000000e161c7210 */ /* 0x000fca0007f3e0ff */
[--C-:B------:R-:W-:Y:S02]  /*0390*/  IMAD.X R29, R23, 0x1, R7.reuse, P1 ;  /* 0x00000001171d7824 */ /* 0x100fe400008e0607 */
[----:B---3--:R-:W-:Y:S01]  /*03a0*/  FADD R22, R5, R4 ;  /* 0x0000000405167221 */ /* 0x008fe20000000000 */
[-C--:B------:R-:W-:Y:S02]  /*03b0*/  IADD3 R4, P1, PT, R28, R14.reuse, RZ ;  /* 0x0000000e1c047210 */ /* 0x080fe40007f3e0ff */
[----:B------:R-:W2:Y:S03]  /*03c0*/  LDG.E R21, desc[UR4][R28.64] ;  /* 0x000000041c157981 */ /* 0x000ea6000c1e1900 */
[----:B------:R-:W-:Y:S02]  /*03d0*/  IMAD.X R5, R29, 0x1, R7, P1 ;  /* 0x000000011d057824 */ /* 0x000fe400008e0607 */
[----:B----4-:R-:W-:Y:S01]  /*03e0*/  FADD R27, R22, R27 ;  /* 0x0000001b161b7221 */ /* 0x010fe20000000000 */
[----:B------:R-:W-:-:S02]  /*03f0*/  IADD3 R22, P1, PT, R4, R14, RZ ;  /* 0x0000000e04167210 */ /* 0x000fc40007f3e0ff */
[----:B------:R0:W3:Y:S03]  /*0400*/  LDG.E R4, desc[UR4][R4.64] ;  /* 0x0000000404047981 */ /* 0x0000e6000c1e1900 */
[----:B------:R-:W-:-:S05]  /*0410*/  IMAD.X R23, R5, 0x1, R7, P1 ;  /* 0x0000000105177824 */ /* 0x000fca00008e0607 */
[----:B------:R1:W4:Y:S01]  /*0420*/  LDG.E R19, desc[UR4][R22.64] ;  /* 0x0000000416137981 */ /* 0x000322000c1e1900 */
[----:B0-----:R-:W-:Y:S01]  /*0430*/  FADD R5, R27, R26 ;  /* 0x0000001a1b057221 */ /* 0x001fe20000000000 */
[----:B------:R-:W-:-:S05]  /*0440*/  IADD3 R26, P1, PT, R22, R14, RZ ;  /* 0x0000000e161a7210 */ /* 0x000fca0007f3e0ff */
[----:B------:R-:W-:Y:S01]  /*0450*/  IMAD.X R27, R23, 0x1, R7, P1 ;  /* 0x00000001171b7824 */ /* 0x000fe200008e0607 */
[----:B------:R-:W-:Y:S01]  /*0460*/  IADD3 R28, P1, PT, R26, R14, RZ ;  /* 0x0000000e1a1c7210 */ /* 0x000fe20007f3e0ff */
[----:B------:R-:W-:-:S03]  /*0470*/  FADD R5, R5, R20 ;  /* 0x0000001405057221 */ /* 0x000fc60000000000 */
[----:B------:R-:W-:Y:S01]  /*0480*/  IADD3.X R29, PT, PT, R27, R7, RZ, P1, !PT ;  /* 0x000000071b1d7210 */ /* 0x000fe20000ffe4ff */
[----:B------:R0:W4:Y:S01]  /*0490*/  LDG.E R20, desc[UR4][R26.64] ;  /* 0x000000041a147981 */ /* 0x000122000c1e1900 */
[-C--:B-1----:R-:W-:Y:S01]  /*04a0*/  IADD3 R22, P1, PT, R28, R14.reuse, RZ ;  /* 0x0000000e1c167210 */ /* 0x082fe20007f3e0ff */
[----:B------:R-:W-:Y:S02]  /*04b0*/  FADD R16, R5, R16 ;  /* 0x0000001005107221 */ /* 0x000fe40000000000 */
[----:B------:R-:W4:Y:S02]  /*04c0*/  LDG.E R5, desc[UR4][R28.64] ;  /* 0x000000041c057981 */ /* 0x000f24000c1e1900 */
[----:B------:R-:W-:Y:S02]  /*04d0*/  IMAD.X R23, R29, 0x1, R7, P1 ;  /* 0x000000011d177824 */ /* 0x000fe400008e0607 */
[----:B-----5:R-:W-:Y:S01]  /*04e0*/  FADD R16, R16, R18 ;  /* 0x0000001210107221 */ /* 0x020fe20000000000 */
[----:B0-----:R-:W-:-:S02]  /*04f0*/  IADD3 R26, P1, PT, R22, R14, RZ ;  /* 0x0000000e161a7210 */ /* 0x001fc40007f3e0ff */
[----:B------:R0:W5:Y:S03]  /*0500*/  LDG.E R18, desc[UR4][R22.64] ;  /* 0x0000000416127981 */ /* 0x000166000c1e1900 */
[----:B------:R-:W-:Y:S02]  /*0510*/  IMAD.X R27, R23, 0x1, R7, P1 ;  /* 0x00000001171b7824 */ /* 0x000fe400008e0607 */
[----:B0-----:R-:W-:Y:S01]  /*0520*/  FADD R22, R16, R17 ;  /* 0x0000001110167221 */ /* 0x001fe20000000000 */
[----:B------:R-:W-:Y:S02]  /*0530*/  IADD3 R16, P1, PT, R26, R14, RZ ;  /* 0x0000000e1a107210 */ /* 0x000fe40007f3e0ff */
[----:B------:R-:W5:Y:S03]  /*0540*/  LDG.E R26, desc[UR4][R26.64] ;  /* 0x000000041a1a7981 */ /* 0x000f66000c1e1900 */
[----:B------:R-:W-:-:S05]  /*0550*/  IMAD.X R17, R27, 0x1, R7, P1 ;  /* 0x000000011b117824 */ /* 0x000fca00008e0607 */
[----:B------:R-:W5:Y:S01]  /*0560*/  LDG.E R16, desc[UR4][R16.64] ;  /* 0x0000000410107981 */ /* 0x000f62000c1e1900 */
[----:B------:R-:W-:-:S04]  /*0570*/  IADD3 R25, P1, PT, R25, -0x10, RZ ;  /* 0xfffffff019197810 */ /* 0x000fc80007f3e0ff */
[----:B------:R-:W-:Y:S02]  /*0580*/  IADD3.X R24, PT, PT, R24, -0x1, RZ, P1, !PT ;  /* 0xffffffff18187810 */ /* 0x000fe40000ffe4ff */
[----:B------:R-:W-:-:S04]  /*0590*/  ISETP.NE.U32.AND P1, PT, R25, RZ, PT ;  /* 0x000000ff1900720c */ /* 0x000fc80003f25070 */
[----:B------:R-:W-:Y:S02]  /*05a0*/  ISETP.NE.AND.EX P1, PT, R24, RZ, PT, P1 ;  /* 0x000000ff1800720c */ /* 0x000fe40003f25310 */
[----:B------:R-:W-:-:S05]  /*05b0*/  LEA R8, P2, R10, R8, 0x6 ;  /* 0x000000080a087211 */ /* 0x000fca00078430ff */
[----:B------:R-:W-:Y:S02]  /*05c0*/  IMAD.X R9, R9, 0x1, R6, P2 ;  /* 0x0000000109097824 */ /* 0x000fe400010e0606 */
[----:B--2---:R-:W-:-:S04]  /*05d0*/  FADD R21, R22, R21 ;  /* 0x0000001516157221 */ /* 0x004fc80000000000 */
[----:B---3--:R-:W-:-:S04]  /*05e0*/  FADD R4, R21, R4 ;  /* 0x0000000415047221 */ /* 0x008fc80000000000 */
[----:B----4-:R-:W-:-:S04]  /*05f0*/  FADD R19, R4, R19 ;  /* 0x0000001304137221 */ /* 0x010fc80000000000 */
[----:B------:R-:W-:-:S04]  /*0600*/  FADD R20, R19, R20 ;  /* 0x0000001413147221 */ /* 0x000fc80000000000 */
[----:B------:R-:W-:-:S04]  /*0610*/  FADD R5, R20, R5 ;  /* 0x0000000514057221 */ /* 0x000fc80000000000 */
[----:B-----5:R-:W-:-:S04]  /*0620*/  FADD R5, R5, R18 ;  /* 0x0000001205057221 */ /* 0x020fc80000000000 */
[----:B------:R-:W-:-:S04]  /*0630*/  FADD R5, R5, R26 ;  /* 0x0000001a05057221 */ /* 0x000fc80000000000 */
[----:B------:R-:W-:Y:S01]  /*0640*/  FADD R5, R5, R16 ;  /* 0x0000001005057221 */ /* 0x000fe20000000000 */
[----:B------:R-:W-:Y:S06]  /*0650*/  @P1 BRA `(.L_x_1) ;  /* 0xfffffff800ec1947 */ /* 0x000fec000383ffff */
.L_x_0:
[----:B------:R-:W-:Y:S05]  /*0660*/  @!P0 BRA `(.L_x_2) ;  /* 0x0000000400a08947 */ /* 0x000fea0003800000 */
[----:B------:R-:W-:Y:S02]  /*0670*/  ISETP.GE.U32.AND P1, PT, R0, 0x8, PT ;  /* 0x000000080000780c */ /* 0x000fe40003f26070 */
[----:B------:R-:W-:Y:S02]  /*0680*/  LOP3.LUT R24, R10, 0x7, RZ, 0xc0, !PT ;  /* 0x000000070a187812 */ /* 0x000fe400078ec0ff */
[----:B------:R-:W-:Y:S02]  /*0690*/  ISETP.GE.U32.AND.EX P1, PT, RZ, RZ, PT, P1 ;  /* 0x000000ffff00720c */ /* 0x000fe40003f26110 */
[----:B------:R-:W-:-:S04]  /*06a0*/  ISETP.NE.U32.AND P0, PT, R24, RZ, PT ;  /* 0x000000ff1800720c */ /* 0x000fc80003f05070 */
[----:B------:R-:W-:-:S07]  /*06b0*/  ISETP.NE.AND.EX P0, PT, RZ, RZ, PT, P0 ;  /* 0x000000ffff00720c */ /* 0x000fce0003f05300 */
[----:B------:R-:W-:Y:S06]  /*06c0*/  @!P1 BRA `(.L_x_3) ;  /* 0x0000000000a49947 */ /* 0x000fec0003800000 */
[----:B------:R-:W0:Y:S01]  /*06d0*/  LDCU.64 UR6, c[0x0][0x380] ;  /* 0x00007000ff0677ac */ /* 0x000e220008000a00 */
[-C--:B------:R-:W-:Y:S01]  /*06e0*/  IMAD R0, R3, R10.reuse, RZ ;  /* 0x0000000a03007224 */ /* 0x080fe200078e02ff */
[----:B------:R-:W-:Y:S01]  /*06f0*/  SHF.L.U64.HI R19, R10, 0x2, R11 ;  /* 0x000000020a137819 */ /* 0x000fe2000001020b */
[----:B------:R-:W-:-:S04]  /*0700*/  IMAD.WIDE.U32 R6, R2, R10, R12 ;  /* 0x0000000a02067225 */ /* 0x000fc800078e000c */
[----:B------:R-:W-:Y:S02]  /*0710*/  IMAD R9, R2, R11, R0 ;  /* 0x0000000b02097224 */ /* 0x000fe400078e0200 */
[----:B------:R-:W-:-:S03]  /*0720*/  IMAD.SHL.U32 R17, R10, 0x4, RZ ;  /* 0x000000040a117824 */ /* 0x000fc600078e00ff */
[----:B------:R-:W-:Y:S02]  /*0730*/  IADD3 R7, PT, PT, R7, R9, RZ ;  /* 0x0000000907077210 */ /* 0x000fe40007ffe0ff */
[----:B0-----:R-:W-:-:S04]  /*0740*/  LEA R26, P2, R6, UR6, 0x2 ;  /* 0x00000006061a7c11 */ /* 0x001fc8000f8410ff */
[----:B------:R-:W-:Y:S02]  /*0750*/  IADD3 R22, P1, PT, R17, R26, RZ ;  /* 0x0000001a11167210 */ /* 0x000fe40007f3e0ff */
[----:B------:R-:W-:Y:S02]  /*0760*/  LEA.HI.X R27, R6, UR7, R7, 0x2, P2 ;  /* 0x00000007061b7c11 */ /* 0x000fe400090f1407 */
[----:B------:R-:W-:-:S03]  /*0770*/  IADD3 R20, P2, PT, R22, R17, RZ ;  /* 0x0000001116147210 */ /* 0x000fc60007f5e0ff */
[----:B------:R-:W-:Y:S01]  /*0780*/  IMAD.X R23, R19, 0x1, R27, P1 ;  /* 0x0000000113177824 */ /* 0x000fe200008e061b */
[----:B------:R-:W2:Y:S01]  /*0790*/  LDG.E R0, desc[UR4][R26.64] ;  /* 0x000000041a007981 */ /* 0x000ea2000c1e1900 */
[-C--:B------:R-:W-:Y:S02]  /*07a0*/  IADD3 R14, P1, PT, R20, R17.reuse, RZ ;  /* 0x00000011140e7210 */ /* 0x080fe40007f3e0ff */
[--C-:B------:R-:W-:Y:S01]  /*07b0*/  IMAD.X R21, R23, 0x1, R19.reuse, P2 ;  /* 0x0000000117157824 */ /* 0x100fe200010e0613 */
[----:B------:R-:W3:Y:S01]  /*07c0*/  LDG.E R4, desc[UR4][R22.64] ;  /* 0x0000000416047981 */ /* 0x000ee2000c1e1900 */
[-C--:B------:R-:W-:Y:S02]  /*07d0*/  IADD3 R6, P2, PT, R14, R17.reuse, RZ ;  /* 0x000000110e067210 */ /* 0x080fe40007f5e0ff */
[----:B------:R-:W-:Y:S01]  /*07e0*/  IMAD.X R15, R21, 0x1, R19, P1 ;  /* 0x00000001150f7824 */ /* 0x000fe200008e0613 */
[----:B------:R-:W4:Y:S01]  /*07f0*/  LDG.E R20, desc[UR4][R20.64] ;  /* 0x0000000414147981 */ /* 0x000f22000c1e1900 */
[----:B------:R-:W-:-:S02]  /*0800*/  IADD3 R8, P1, PT, R6, R17, RZ ;  /* 0x0000001106087210 */ /* 0x000fc40007f3e0ff */
[----:B------:R-:W-:Y:S01]  /*0810*/  IMAD.X R7, R15, 0x1, R19, P2 ;  /* 0x000000010f077824 */ /* 0x000fe200010e0613 */
[----:B------:R-:W5:Y:S01]  /*0820*/  LDG.E R14, desc[UR4][R14.64] ;  /* 0x000000040e0e7981 */ /* 0x000f62000c1e1900 */
[----:B------:R-:W-:-:S03]  /*0830*/  IADD3 R16, P2, PT, R8, R17, RZ ;  /* 0x0000001108107210 */ /* 0x000fc60007f5e0ff */
[----:B------:R-:W-:Y:S01]  /*0840*/  IADD3.X R9, PT, PT, R7, R19, RZ, P1, !PT ;  /* 0x0000001307097210 */ /* 0x000fe20000ffe4ff */
[----:B------:R-:W5:Y:S01]  /*0850*/  LDG.E R6, desc[UR4][R6.64] ;  /* 0x0000000406067981 */ /* 0x000f62000c1e1900 */
[----:B------:R-:W-:-:S03]  /*0860*/  IADD3 R18, P1, PT, R16, R17, RZ ;  /* 0x0000001110127210 */ /* 0x000fc60007f3e0ff */
[--C-:B------:R-:W-:Y:S01]  /*0870*/  IMAD.X R17, R9, 0x1, R19.reuse, P2 ;  /* 0x0000000109117824 */ /* 0x100fe200010e0613 */
[----:B------:R-:W5:Y:S03]  /*0880*/  LDG.E R8, desc[UR4][R8.64] ;  /* 0x0000000408087981 */ /* 0x000f66000c1e1900 */
[----:B------:R-:W-:Y:S01]  /*0890*/  IMAD.X R19, R17, 0x1, R19, P1 ;  /* 0x0000000111137824 */ /* 0x000fe200008e0613 */
[----:B------:R-:W5:Y:S04]  /*08a0*/  LDG.E R16, desc[UR4][R16.64] ;  /* 0x0000000410107981 */ /* 0x000f68000c1e1900 */
[----:B------:R-:W5:Y:S01]  /*08b0*/  LDG.E R18, desc[UR4][R18.64] ;  /* 0x0000000412127981 */ /* 0x000f62000c1e1900 */
[----:B------:R-:W-:-:S05]  /*08c0*/  IADD3 R2, P1, PT, R2, 0x8, RZ ;  /* 0x0000000802027810 */ /* 0x000fca0007f3e0ff */
[----:B------:R-:W-:Y:S02]  /*08d0*/  IMAD.X R3, RZ, RZ, R3, P1 ;  /* 0x000000ffff037224 */ /* 0x000fe400008e0603 */
[----:B--2---:R-:W-:-:S04]  /*08e0*/  FADD R5, R5, R0 ;  /* 0x0000000005057221 */ /* 0x004fc80000000000 */
[----:B---3--:R-:W-:-:S04]  /*08f0*/  FADD R5, R5, R4 ;  /* 0x0000000405057221 */ /* 0x008fc80000000000 */
[----:B----4-:R-:W-:-:S04]  /*0900*/  FADD R5, R5, R20 ;  /* 0x0000001405057221 */ /* 0x010fc80000000000 */
[----:B-----5:R-:W-:-:S04]  /*0910*/  FADD R5, R5, R14 ;  /* 0x0000000e05057221 */ /* 0x020fc80000000000 */
[----:B------:R-:W-:-:S04]  /*0920*/  FADD R5, R5, R6 ;  /* 0x0000000605057221 */ /* 0x000fc80000000000 */
[----:B------:R-:W-:-:S04]  /*0930*/  FADD R5, R5, R8 ;  /* 0x0000000805057221 */ /* 0x000fc80000000000 */
[----:B------:R-:W-:-:S04]  /*0940*/  FADD R5, R5, R16 ;  /* 0x0000001005057221 */ /* 0x000fc80000000000 */
[----:B------:R-:W-:-:S07]  /*0950*/  FADD R5, R5, R18 ;  /* 0x0000001205057221 */ /* 0x000fce0000000000 */
.L_x_3:
[----:B------:R-:W-:Y:S05]  /*0960*/  @!P0 BRA `(.L_x_2) ;  /* 0x0000000000e08947 */ /* 0x000fea0003800000 */
[----:B------:R-:W-:Y:S01]  /*0970*/  ISETP.GE.U32.AND P1, PT, R24, 0x4, PT ;  /* 0x000000041800780c */ /* 0x000fe20003f26070 */
[----:B------:R-:W-:Y:S01]  /*0980*/  IMAD.MOV.U32 R4, RZ, RZ, RZ ;  /* 0x000000ffff047224 */ /* 0x000fe200078e00ff */
[----:B------:R-:W-:Y:S02]  /*0990*/  LOP3.LUT R0, R10, 0x3, RZ, 0xc0, !PT ;  /* 0x000000030a007812 */ /* 0x000fe400078ec0ff */
[----:B------:R-:W-:Y:S02]  /*09a0*/  ISETP.GE.U32.AND.EX P1, PT, RZ, RZ, PT, P1 ;  /* 0x000000ffff00720c */ /* 0x000fe40003f26110 */
[----:B------:R-:W-:-:S04]  /*09b0*/  ISETP.NE.U32.AND P0, PT, R0, RZ, PT ;  /* 0x000000ff0000720c */ /* 0x000fc80003f05070 */
[----:B------:R-:W-:-:S07]  /*09c0*/  ISETP.NE.AND.EX P0, PT, R4, RZ, PT, P0 ;  /* 0x000000ff0400720c */ /* 0x000fce0003f05300 */
[----:B------:R-:W-:Y:S06]  /*09d0*/  @!P1 BRA `(.L_x_4) ;  /* 0x00000000006c9947 */ /* 0x000fec0003800000 */
[----:B------:R-:W0:Y:S01]  /*09e0*/  LDCU.64 UR6, c[0x0][0x380] ;  /* 0x00007000ff0677ac */ /* 0x000e220008000a00 */
[----:B------:R-:W-:Y:S01]  /*09f0*/  MOV R8, R12 ;  /* 0x0000000c00087202 */ /* 0x000fe20000000f00 */
[-C--:B------:R-:W-:Y:S01]  /*0a00*/  IMAD R6, R3, R10.reuse, RZ ;  /* 0x0000000a03067224 */ /* 0x080fe200078e02ff */
[----:B------:R-:W-:Y:S01]  /*0a10*/  SHF.L.U64.HI R17, R10, 0x2, R11 ;  /* 0x000000020a117819 */ /* 0x000fe2000001020b */
[----:B------:R-:W-:Y:S02]  /*0a20*/  IMAD.MOV.U32 R9, RZ, RZ, R13 ;  /* 0x000000ffff097224 */ /* 0x000fe400078e000d */
[C---:B------:R-:W-:Y:S02]  /*0a30*/  IMAD R7, R2.reuse, R11, R6 ;  /* 0x0000000b02077224 */ /* 0x040fe400078e0206 */
[----:B------:R-:W-:-:S04]  /*0a40*/  IMAD.WIDE.U32 R8, R2, R10, R8 ;  /* 0x0000000a02087225 */ /* 0x000fc800078e0008 */
[----:B------:R-:W-:Y:S02]  /*0a50*/  IMAD.SHL.U32 R19, R10, 0x4, RZ ;  /* 0x000000040a137824 */ /* 0x000fe400078e00ff */
[----:B------:R-:W-:Y:S01]  /*0a60*/  IMAD.IADD R7, R9, 0x1, R7 ;  /* 0x0000000109077824 */ /* 0x000fe200078e0207 */
[----:B0-----:R-:W-:-:S04]  /*0a70*/  LEA R14, P2, R8, UR6, 0x2 ;  /* 0x00000006080e7c11 */ /* 0x001fc8000f8410ff */
[----:B------:R-:W-:Y:S02]  /*0a80*/  IADD3 R6, P1, PT, R19, R14, RZ ;  /* 0x0000000e13067210 */ /* 0x000fe40007f3e0ff */
[----:B------:R-:W-:Y:S02]  /*0a90*/  LEA.HI.X R15, R8, UR7, R7, 0x2, P2 ;  /* 0x00000007080f7c11 */ /* 0x000fe400090f1407 */
[----:B------:R-:W-:-:S03]  /*0aa0*/  IADD3 R8, P2, PT, R6, R19, RZ ;  /* 0x0000001306087210 */ /* 0x000fc60007f5e0ff */
[----:B------:R-:W-:Y:S01]  /*0ab0*/  IMAD.X R7, R17, 0x1, R15, P1 ;  /* 0x0000000111077824 */ /* 0x000fe200008e060f */
[----:B------:R-:W2:Y:S01]  /*0ac0*/  LDG.E R14, desc[UR4][R14.64] ;  /* 0x000000040e0e7981 */ /* 0x000ea2000c1e1900 */
[----:B------:R-:W-:-:S03]  /*0ad0*/  IADD3 R16, P1, PT, R8, R19, RZ ;  /* 0x0000001308107210 */ /* 0x000fc60007f3e0ff */
[----:B------:R-:W-:Y:S01]  /*0ae0*/  IADD3.X R9, PT, PT, R7, R17, RZ, P2, !PT ;  /* 0x0000001107097210 */ /* 0x000fe200017fe4ff */
[----:B------:R-:W3:Y:S04]  /*0af0*/  LDG.E R6, desc[UR4][R6.64] ;  /* 0x0000000406067981 */ /* 0x000ee8000c1e1900 */
[----:B------:R-:W-:Y:S01]  /*0b00*/  IMAD.X R17, R9, 0x1, R17, P1 ;  /* 0x0000000109117824 */ /* 0x000fe200008e0611 */
[----:B------:R-:W4:Y:S04]  /*0b10*/  LDG.E R8, desc[UR4][R8.64] ;  /* 0x0000000408087981 */ /* 0x000f28000c1e1900 */
[----:B------:R-:W5:Y:S01]  /*0b20*/  LDG.E R16, desc[UR4][R16.64] ;  /* 0x0000000410107981 */ /* 0x000f62000c1e1900 */
[----:B------:R-:W-:-:S05]  /*0b30*/  IADD3 R2, P1, PT, R2, 0x4, RZ ;  /* 0x0000000402027810 */ /* 0x000fca0007f3e0ff */
[----:B------:R-:W-:Y:S02]  /*0b40*/  IMAD.X R3, RZ, RZ, R3, P1 ;  /* 0x000000ffff037224 */ /* 0x000fe400008e0603 */
[----:B--2---:R-:W-:-:S04]  /*0b50*/  FADD R5, R5, R14 ;  /* 0x0000000e05057221 */ /* 0x004fc80000000000 */
[----:B---3--:R-:W-:-:S04]  /*0b60*/  FADD R5, R5, R6 ;  /* 0x0000000605057221 */ /* 0x008fc80000000000 */
[----:B----4-:R-:W-:-:S04]  /*0b70*/  FADD R5, R5, R8 ;  /* 0x0000000805057221 */ /* 0x010fc80000000000 */
[----:B-----5:R-:W-:-:S07]  /*0b80*/  FADD R5, R5, R16 ;  /* 0x0000001005057221 */ /* 0x020fce0000000000 */
.L_x_4:
[----:B------:R-:W-:Y:S05]  /*0b90*/  @!P0 BRA `(.L_x_2) ;  /* 0x0000000000548947 */ /* 0x000fea0003800000 */
[----:B------:R-:W0:Y:S01]  /*0ba0*/  LDCU.64 UR6, c[0x0][0x380] ;  /* 0x00007000ff0677ac */ /* 0x000e220008000a00 */
[-C--:B------:R-:W-:Y:S02]  /*0bb0*/  IMAD R3, R3, R10.reuse, RZ ;  /* 0x0000000a03037224 */ /* 0x080fe400078e02ff */
[----:B------:R-:W-:Y:S02]  /*0bc0*/  IMAD.MOV.U32 R6, RZ, RZ, R12 ;  /* 0x000000ffff067224 */ /* 0x000fe400078e000c */
[----:B------:R-:W-:Y:S02]  /*0bd0*/  IMAD.MOV.U32 R7, RZ, RZ, R13 ;  /* 0x000000ffff077224 */ /* 0x000fe400078e000d */
[----:B------:R-:W-:Y:S01]  /*0be0*/  IMAD R3, R2, R11, R3 ;  /* 0x0000000b02037224 */ /* 0x000fe200078e0203 */
[----:B------:R-:W-:Y:S01]  /*0bf0*/  SHF.L.U64.HI R11, R10, 0x2, R11 ;  /* 0x000000020a0b7819 */ /* 0x000fe2000001020b */
[----:B------:R-:W-:-:S05]  /*0c00*/  IMAD.WIDE.U32 R6, R2, R10, R6 ;  /* 0x0000000a02067225 */ /* 0x000fca00078e0006 */
[----:B------:R-:W-:Y:S02]  /*0c10*/  IADD3 R3, PT, PT, R7, R3, RZ ;  /* 0x0000000307037210 */ /* 0x000fe40007ffe0ff */
[----:B0-----:R-:W-:-:S04]  /*0c20*/  LEA R9, P0, R6, UR6, 0x2 ;  /* 0x0000000606097c11 */ /* 0x001fc8000f8010ff */
[----:B------:R-:W-:-:S09]  /*0c30*/  LEA.HI.X R6, R6, UR7, R3, 0x2, P0 ;  /* 0x0000000706067c11 */ /* 0x000fd200080f1403 */
.L_x_5:
[----:B------:R-:W-:Y:S02]  /*0c40*/  IMAD.MOV.U32 R2, RZ, RZ, R9 ;  /* 0x000000ffff027224 */ /* 0x000fe400078e0009 */
[----:B------:R-:W-:-:S05]  /*0c50*/  IMAD.MOV.U32 R3, RZ, RZ, R6 ;  /* 0x000000ffff037224 */ /* 0x000fca00078e0006 */
[----:B------:R-:W2:Y:S01]  /*0c60*/  LDG.E R2, desc[UR4][R2.64] ;  /* 0x0000000402027981 */ /* 0x000ea2000c1e1900 */
[----:B------:R-:W-:Y:S02]  /*0c70*/  IADD3 R0, P0, PT, R0, -0x1, RZ ;  /* 0xffffffff00007810 */ /* 0x000fe40007f1e0ff */
[----:B------:R-:W-:Y:S02]  /*0c80*/  LEA R9, P1, R10, R9, 0x2 ;  /* 0x000000090a097211 */ /* 0x000fe400078210ff */
[----:B------:R-:W-:Y:S02]  /*0c90*/  IADD3.X R4, PT, PT, R4, -0x1, RZ, P0, !PT ;  /* 0xffffffff04047810 */ /* 0x000fe400007fe4ff */
[----:B------:R-:W-:Y:S01]  /*0ca0*/  ISETP.NE.U32.AND P0, PT, R0, RZ, PT ;  /* 0x000000ff0000720c */ /* 0x000fe20003f05070 */
[----:B------:R-:W-:-:S03]  /*0cb0*/  IMAD.X R6, R6, 0x1, R11, P1 ;  /* 0x0000000106067824 */ /* 0x000fc600008e060b */
[----:B------:R-:W-:Y:S01]  /*0cc0*/  ISETP.NE.AND.EX P0, PT, R4, RZ, PT, P0 ;  /* 0x000000ff0400720c */ /* 0x000fe20003f05300 */
[----:B--2---:R-:W-:-:S12]  /*0cd0*/  FADD R5, R2, R5 ;  /* 0x0000000502057221 */ /* 0x004fd80000000000 */
[----:B------:R-:W-:Y:S05]  /*0ce0*/  @P0 BRA `(.L_x_5) ;  /* 0xfffffffc00d40947 */ /* 0x000fea000383ffff */
.L_x_2:
[----:B------:R-:W0:Y:S02]  /*0cf0*/  LDCU.64 UR6, c[0x0][0x388] ;  /* 0x00007100ff0677ac */ /* 0x000e240008000a00 */
[----:B0-----:R-:W-:-:S04]  /*0d00*/  LEA R2, P0, R12, UR6, 0x2 ;  /* 0x000000060c027c11 */ /* 0x001fc8000f8010ff */
[----:B------:R-:W-:-:S05]  /*0d10*/  LEA.HI.X R3, R12, UR7, R13, 0x2, P0 ;  /* 0x000000070c037c11 */ /* 0x000fca00080f140d */
[----:B------:R-:W-:Y:S01]  /*0d20*/  STG.E desc[UR4][R2.64], R5 ;  /* 0x0000000502007986 */ /* 0x000fe2000c101904 */
[----:B------:R-:W-:Y:S05]  /*0d30*/  EXIT ;  /* 0x000000000000794d */ /* 0x000fea0003800000 */
.L_x_6:
[----:B------:R-:W-:-:S00]  /*0d40*/  BRA `(.L_x_6) ;  /* 0xfffffffc00fc7947 */ /* 0x000fc0000383ffff */
[----:B------:R-:W-:-:S00]  /*0d50*/  NOP ;  /* 0x0000000000007918 */ /* 0x000fc00000000000 */
        /* <DEDUP_REMOVED lines=10> */
.L_x_13:


//--------------------- .text._Z8row_sumsPKfPfm   --------------------------
	.section	.text._Z8row_sumsPKfPfm,"ax",@progbits
	.align	128
        .global         _Z8row_sumsPKfPfm
        .type           _Z8row_sumsPKfPfm,@function
        .size           _Z8row_sumsPKfPfm,(.L_x_14 - _Z8row_sumsPKfPfm)
        .other          _Z8row_sumsPKfPfm,@"STO_CUDA_ENTRY STV_DEFAULT"
_Z8row_sumsPKfPfm:
.text._Z8row_sumsPKfPfm:
        /* <DEDUP_REMOVED lines=10> */
[----:B------:R-:W-:Y:S01]  /*00a0*/  ISETP.GE.U32.AND P1, PT, R2, 0x10, PT ;  /* 0x000000100200780c */ /* 0x000fe20003f26070 */
[-C--:B------:R-:W-:Y:S01]  /*00b0*/  IMAD R4, R0, R2.reuse, RZ ;  /* 0x0000000200047224 */ /* 0x080fe200078e02ff */
[----:B------:R-:W-:Y:S01]  /*00c0*/  LOP3.LUT R25, R2, 0xf, RZ, 0xc0, !PT ;  /* 0x0000000f02197812 */ /* 0x000fe200078ec0ff */
[----:B------:R-:W0:Y:S01]  /*00d0*/  LDCU.64 UR4, c[0x0][0x358] ;  /* 0x00006b00ff0477ac */ /* 0x000e220008000a00 */
[----:B------:R-:W-:Y:S01]  /*00e0*/  ISETP.GE.U32.AND.EX P1, PT, R3, RZ, PT, P1 ;  /* 0x000000ff0300720c */ /* 0x000fe20003f26110 */
[----:B------:R-:W-:Y:S01]  /*00f0*/  IMAD R11, R9, R3, R4 ;  /* 0x00000003090b7224 */ /* 0x000fe200078e0204 */
[----:B------:R-:W-:Y:S01]  /*0100*/  ISETP.NE.U32.AND P0, PT, R25, RZ, PT ;  /* 0x000000ff1900720c */ /* 0x000fe20003f05070 */
[----:B------:R-:W-:-:S03]  /*0110*/  IMAD.WIDE.U32 R4, R9, R2, RZ ;  /* 0x0000000209047225 */ /* 0x000fc600078e00ff */
[----:B------:R-:W-:Y:S01]  /*0120*/  ISETP.NE.AND.EX P0, PT, RZ, RZ, PT, P0 ;  /* 0x000000ffff00720c */ /* 0x000fe20003f05300 */
[----:B------:R-:W-:Y:S02]  /*0130*/  IMAD.MOV.U32 R10, RZ, RZ, RZ ;  /* 0x000000ffff0a7224 */ /* 0x000fe400078e00ff */
[----:B------:R-:W-:Y:S02]  /*0140*/  IMAD.MOV.U32 R3, RZ, RZ, RZ ;  /* 0x000000ffff037224 */ /* 0x000fe400078e00ff */
[----:B------:R-:W-:Y:S02]  /*0150*/  IMAD.MOV.U32 R8, RZ, RZ, RZ ;  /* 0x000000ffff087224 */ /* 0x000fe400078e00ff */
[----:B------:R-:W-:Y:S01]  /*0160*/  IMAD.IADD R11, R5, 0x1, R11 ;  /* 0x00000001050b7824 */ /* 0x000fe200078e020b */
[----:B------:R-:W-:Y:S06]  /*0170*/  @!P1 BRA `(.L_x_7) ;  /* 0x0000000000c49947 */ /* 0x000fec0003800000 */
[----:B------:R-:W1:Y:S01]  /*0180*/  LDCU.64 UR6, c[0x0][0x380] ;  /* 0x00007000ff0677ac */ /* 0x000e620008000a00 */
[----:B------:R-:W2:Y:S01]  /*0190*/  LDC R8, c[0x0][0x394] ;  /* 0x0000e500ff087b82 */ /* 0x000ea20000000800 */
[----:B------:R-:W-:Y:S01]  /*01a0*/  LOP3.LUT R3, R2, 0xfffffff0, RZ, 0xc0, !PT ;  /* 0xfffffff002037812 */ /* 0x000fe200078ec0ff */
[----:B------:R-:W-:-:S04]  /*01b0*/  HFMA2 R10, -RZ, RZ, 0, 0 ;  /* 0x00000000ff0a7431 */ /* 0x000fc800000001ff */
[----:B------:R-:W-:Y:S01]  /*01c0*/  IMAD.MOV.U32 R14, RZ, RZ, R3 ;  /* 0x000000ffff0e7224 */ /* 0x000fe200078e0003 */
[----:B-1----:R-:W-:-:S04]  /*01d0*/  LEA R6, P1, R4, UR6, 0x2 ;  /* 0x0000000604067c11 */ /* 0x002fc8000f8210ff */
[----:B------:R-:W-:Y:S02]  /*01e0*/  IADD3 R6, P2, PT, R6, 0x20, RZ ;  /* 0x0000002006067810 */ /* 0x000fe40007f5e0ff */
[----:B------:R-:W-:Y:S01]  /*01f0*/  LEA.HI.X R7, R4, UR7, R11, 0x2, P1 ;  /* 0x0000000704077c11 */ /* 0x000fe200088f140b */
[----:B--2---:R-:W-:-:S04]  /*0200*/  IMAD.MOV.U32 R13, RZ, RZ, R8 ;  /* 0x000000ffff0d7224 */ /* 0x004fc800078e0008 */
[----:B------:R-:W-:-:S07]  /*0210*/  IMAD.X R7, RZ, RZ, R7, P2 ;  /* 0x000000ffff077224 */ /* 0x000fce00010e0607 */
.L_x_8:
[----:B0-----:R-:W2:Y:S04]  /*0220*/  LDG.E R27, desc[UR4][R6.64+-0x20] ;  /* 0xffffe004061b7981 */ /* 0x001ea8000c1e1900 */
[----:B------:R-:W3:Y:S04]  /*0230*/  LDG.E R24, desc[UR4][R6.64+-0x1c] ;  /* 0xffffe40406187981 */ /* 0x000ee8000c1e1900 */
[----:B------:R-:W4:Y:S04]  /*0240*/  LDG.E R23, desc[UR4][R6.64+-0x18] ;  /* 0xffffe80406177981 */ /* 0x000f28000c1e1900 */
[----:B------:R-:W5:Y:S04]  /*0250*/  LDG.E R22, desc[UR4][R6.64+-0x14] ;  /* 0xffffec0406167981 */ /* 0x000f68000c1e1900 */
[----:B------:R-:W5:Y:S04]  /*0260*/  LDG.E R12, desc[UR4][R6.64+-0x10] ;  /* 0xfffff004060c7981 */ /* 0x000f68000c1e1900 */
[----:B------:R-:W5:Y:S04]  /*0270*/  LDG.E R21, desc[UR4][R6.64+-0xc] ;  /* 0xfffff40406157981 */ /* 0x000f68000c1e1900 */
[----:B------:R-:W5:Y:S04]  /*0280*/  LDG.E R20, desc[UR4][R6.64+-0x8] ;  /* 0xfffff80406147981 */ /* 0x000f68000c1e1900 */
[----:B------:R-:W5:Y:S04]  /*0290*/  LDG.E R19, desc[UR4][R6.64+-0x4] ;  /* 0xfffffc0406137981 */ /* 0x000f68000c1e1900 */
[----:B------:R-:W5:Y:S04]  /*02a0*/  LDG.E R18, desc[UR4][R6.64] ;  /* 0x0000000406127981 */ /* 0x000f68000c1e1900 */
[----:B------:R-:W5:Y:S04]  /*02b0*/  LDG.E R17, desc[UR4][R6.64+0x4] ;  /* 0x0000040406117981 */ /* 0x000f68000c1e1900 */
[----:B------:R-:W5:Y:S04]  /*02c0*/  LDG.E R16, desc[UR4][R6.64+0x8] ;  /* 0x0000080406107981 */ /* 0x000f68000c1e1900 */
[----:B------:R-:W5:Y:S01]  /*02d0*/  LDG.E R15, desc[UR4][R6.64+0xc] ;  /* 0x00000c04060f7981 */ /* 0x000f62000c1e1900 */
[----:B--2---:R-:W-:-:S03]  /*02e0*/  FADD R27, R27, R10 ;  /* 0x0000000a1b1b7221 */ /* 0x004fc60000000000 */
[----:B------:R-:W2:Y:S01]  /*02f0*/  LDG.E R10, desc[UR4][R6.64+0x10] ;  /* 0x00001004060a7981 */ /* 0x000ea2000c1e1900 */
[----:B---3--:R-:W-:-:S03]  /*0300*/  FADD R26, R27, R24 ;  /* 0x000000181b1a7221 */ /* 0x008fc60000000000 */
[----:B------:R-:W3:Y:S01]  /*0310*/  LDG.E R24, desc[UR4][R6.64+0x14] ;  /* 0x0000140406187981 */ /* 0x000ee2000c1e1900 */
[----:B----4-:R-:W-:-:S03]  /*0320*/  FADD R27, R26, R23 ;  /* 0x000000171a1b7221 */ /* 0x010fc60000000000 */
[----:B------:R-:W4:Y:S01]  /*0330*/  LDG.E R23, desc[UR4][R6.64+0x18] ;  /* 0x0000180406177981 */ /* 0x000f22000c1e1900 */
[----:B-----5:R-:W-:-:S03]  /*0340*/  FADD R27, R27, R22 ;  /* 0x000000161b1b7221 */ /* 0x020fc60000000000 */
[----:B------:R0:W5:Y:S01]  /*0350*/  LDG.E R22, desc[UR4][R6.64+0x1c] ;  /* 0x00001c0406167981 */ /* 0x000162000c1e1900 */
[----:B------:R-:W-:Y:S01]  /*0360*/  IADD3 R14, P1, PT, R14, -0x10, RZ ;  /* 0xfffffff00e0e7810 */ /* 0x000fe20007f3e0ff */
[----:B------:R-:W-:-:S03]  /*0370*/  FADD R12, R27, R12 ;  /* 0x0000000c1b0c7221 */ /* 0x000fc60000000000 */
[----:B------:R-:W-:Y:S01]  /*0380*/  IADD3.X R13, PT, PT, R13, -0x1, RZ, P1, !PT ;  /* 0xffffffff0d0d7810 */ /* 0x000fe20000ffe4ff */
[----:B------:R-:W-:Y:S01]  /*0390*/  FADD R21, R12, R21 ;  /* 0x000000150c157221 */ /* 0x000fe20000000000 */
[----:B------:R-:W-:-:S03]  /*03a0*/  ISETP.NE.U32.AND P1, PT, R14, RZ, PT ;  /* 0x000000ff0e00720c */ /* 0x000fc60003f25070 */
[----:B------:R-:W-:Y:S01]  /*03b0*/  FADD R20, R21, R20 ;  /* 0x0000001415147221 */ /* 0x000fe20000000000 */
[----:B------:R-:W-:Y:S02]  /*03c0*/  ISETP.NE.AND.EX P1, PT, R13, RZ, PT, P1 ;  /* 0x000000ff0d00720c */ /* 0x000fe40003f25310 */
[----:B0-----:R-:W-:Y:S01]  /*03d0*/  IADD3 R6, P2, PT, R6, 0x40, RZ ;  /* 0x0000004006067810 */ /* 0x001fe20007f5e0ff */
[----:B------:R-:W-:-:S03]  /*03e0*/  FADD R19, R20, R19 ;  /* 0x0000001314137221 */ /* 0x000fc60000000000 */
[----:B------:R-:W-:Y:S01]  /*03f0*/  IADD3.X R7, PT, PT, RZ, R7, RZ, P2, !PT ;  /* 0x00000007ff077210 */ /* 0x000fe200017fe4ff */
[----:B------:R-:W-:-:S04]  /*0400*/  FADD R18, R19, R18 ;  /* 0x0000001213127221 */ /* 0x000fc80000000000 */
[----:B------:R-:W-:-:S04]  /*0410*/  FADD R17, R18, R17 ;  /* 0x0000001112117221 */ /* 0x000fc80000000000 */
[----:B------:R-:W-:-:S04]  /*0420*/  FADD R16, R17, R16 ;  /* 0x0000001011107221 */ /* 0x000fc80000000000 */
[----:B------:R-:W-:-:S04]  /*0430*/  FADD R15, R16, R15 ;  /* 0x0000000f100f7221 */ /* 0x000fc80000000000 */
[----:B--2---:R-:W-:-:S04]  /*0440*/  FADD R15, R15, R10 ;  /* 0x0000000a0f0f7221 */ /* 0x004fc80000000000 */
[----:B---3--:R-:W-:-:S04]  /*0450*/  FADD R24, R15, R24 ;  /* 0x000000180f187221 */ /* 0x008fc80000000000 */
[----:B----4-:R-:W-:-:S04]  /*0460*/  FADD R23, R24, R23 ;  /* 0x0000001718177221 */ /* 0x010fc80000000000 */
[----:B-----5:R-:W-:Y:S01]  /*0470*/  FADD R10, R23, R22 ;  /* 0x00000016170a7221 */ /* 0x020fe20000000000 */
[----:B------:R-:W-:Y:S06]  /*0480*/  @P1 BRA `(.L_x_8) ;  /* 0xfffffffc00641947 */ /* 0x000fec000383ffff */
.L_x_7:
[----:B------:R-:W-:Y:S05]  /*0490*/  @!P0 BRA `(.L_x_9) ;  /* 0x00000004000c8947 */ /* 0x000fea0003800000 */
[----:B------:R-:W-:Y:S02]  /*04a0*/  ISETP.GE.U32.AND P1, PT, R25, 0x8, PT ;  /* 0x000000081900780c */ /* 0x000fe40003f26070 */
[----:B------:R-:W-:Y:S02]  /*04b0*/  LOP3.LUT R14, R2, 0x7, RZ, 0xc0, !PT ;  /* 0x00000007020e7812 */ /* 0x000fe400078ec0ff */
[----:B------:R-:W-:Y:S02]  /*04c0*/  ISETP.GE.U32.AND.EX P1, PT, RZ, RZ, PT, P1 ;  /* 0x000000ffff00720c */ /* 0x000fe40003f26110 */
[----:B------:R-:W-:-:S04]  /*04d0*/  ISETP.NE.U32.AND P0, PT, R14, RZ, PT ;  /* 0x000000ff0e00720c */ /* 0x000fc80003f05070 */
[----:B------:R-:W-:-:S07]  /*04e0*/  ISETP.NE.AND.EX P0, PT, RZ, RZ, PT, P0 ;  /* 0x000000ffff00720c */ /* 0x000fce0003f05300 */
[----:B------:R-:W-:Y:S06]  /*04f0*/  @!P1 BRA `(.L_x_10) ;  /* 0x00000000005c9947 */ /* 0x000fec0003800000 */
[----:B------:R-:W1:Y:S01]  /*0500*/  LDCU.64 UR6, c[0x0][0x380] ;  /* 0x00007000ff0677ac */ /* 0x000e620008000a00 */
[----:B------:R-:W-:-:S05]  /*0510*/  IADD3 R7, P1, PT, R3, R4, RZ ;  /* 0x0000000403077210 */ /* 0x000fca0007f3e0ff */
[----:B------:R-:W-:Y:S01]  /*0520*/  IMAD.X R12, R8, 0x1, R11, P1 ;  /* 0x00000001080c7824 */ /* 0x000fe200008e060b */
[----:B-1----:R-:W-:-:S04]  /*0530*/  LEA R6, P1, R7, UR6, 0x2 ;  /* 0x0000000607067c11 */ /* 0x002fc8000f8210ff */
[----:B------:R-:W-:-:S05]  /*0540*/  LEA.HI.X R7, R7, UR7, R12, 0x2, P1 ;  /* 0x0000000707077c11 */ /* 0x000fca00088f140c */
[----:B0-----:R-:W2:Y:S04]  /*0550*/  LDG.E R13, desc[UR4][R6.64] ;  /* 0x00000004060d7981 */ /* 0x001ea8000c1e1900 */
[----:B------:R-:W3:Y:S04]  /*0560*/  LDG.E R12, desc[UR4][R6.64+0x4] ;  /* 0x00000404060c7981 */ /* 0x000ee8000c1e1900 */
[----:B------:R-:W4:Y:S04]  /*0570*/  LDG.E R15, desc[UR4][R6.64+0x8] ;  /* 0x00000804060f7981 */ /* 0x000f28000c1e1900 */
[----:B------:R-:W5:Y:S04]  /*0580*/  LDG.E R17, desc[UR4][R6.64+0xc] ;  /* 0x00000c0406117981 */ /* 0x000f68000c1e1900 */
[----:B------:R-:W5:Y:S04]  /*0590*/  LDG.E R19, desc[UR4][R6.64+0x10] ;  /* 0x0000100406137981 */ /* 0x000f68000c1e1900 */
[----:B------:R-:W5:Y:S04]  /*05a0*/  LDG.E R21, desc[UR4][R6.64+0x14] ;  /* 0x0000140406157981 */ /* 0x000f68000c1e1900 */
        /* <DEDUP_REMOVED lines=12> */
.L_x_10:
[----:B------:R-:W-:Y:S05]  /*0670*/  @!P0 BRA `(.L_x_9) ;  /* 0x0000000000948947 */ /* 0x000fea0003800000 */
[----:B------:R-:W-:-:S04]  /*0680*/  ISETP.GE.U32.AND P0, PT, R14, 0x4, PT ;  /* 0x000000040e00780c */ /* 0x000fc80003f06070 */
[----:B------:R-:W-:-:S13]  /*0690*/  ISETP.GE.U32.AND.EX P0, PT, RZ, RZ, PT, P0 ;  /* 0x000000ffff00720c */ /* 0x000fda0003f06100 */
[----:B------:R-:W1:Y:S01]  /*06a0*/  @P0 LDC.64 R14, c[0x0][0x380] ;  /* 0x0000e000ff0e0b82 */ /* 0x000e620000000a00 */
[----:B------:R-:W-:-:S05]  /*06b0*/  @P0 IADD3 R7, P1, PT, R3, R4, RZ ;  /* 0x0000000403070210 */ /* 0x000fca0007f3e0ff */
[----:B------:R-:W-:Y:S01]  /*06c0*/  @P0 IMAD.X R12, R8, 0x1, R11, P1 ;  /* 0x00000001080c0824 */ /* 0x000fe200008e060b */
[----:B-1----:R-:W-:-:S04]  /*06d0*/  @P0 LEA R6, P1, R7, R14, 0x2 ;  /* 0x0000000e07060211 */ /* 0x002fc800078210ff */
[----:B------:R-:W-:-:S05]  /*06e0*/  @P0 LEA.HI.X R7, R7, R15, R12, 0x2, P1 ;  /* 0x0000000f07070211 */ /* 0x000fca00008f140c */
[----:B0-----:R-:W2:Y:S04]  /*06f0*/  @P0 LDG.E R15, desc[UR4][R6.64] ;  /* 0x00000004060f0981 */ /* 0x001ea8000c1e1900 */
[----:B------:R-:W3:Y:S04]  /*0700*/  @P0 LDG.E R14, desc[UR4][R6.64+0x4] ;  /* 0x00000404060e0981 */ /* 0x000ee8000c1e1900 */
[----:B------:R-:W4:Y:S04]  /*0710*/  @P0 LDG.E R17, desc[UR4][R6.64+0x8] ;  /* 0x0000080406110981 */ /* 0x000f28000c1e1900 */
[----:B------:R-:W5:Y:S01]  /*0720*/  @P0 LDG.E R19, desc[UR4][R6.64+0xc] ;  /* 0x00000c0406130981 */ /* 0x000f62000c1e1900 */
[----:B------:R-:W-:-:S02]  /*0730*/  LOP3.LUT R12, R2, 0x3, RZ, 0xc0, !PT ;  /* 0x00000003020c7812 */ /* 0x000fc400078ec0ff */
[----:B------:R-:W-:Y:S02]  /*0740*/  MOV R13, RZ ;  /* 0x000000ff000d7202 */ /* 0x000fe40000000f00 */
[----:B------:R-:W-:Y:S02]  /*0750*/  ISETP.NE.U32.AND P1, PT, R12, RZ, PT ;  /* 0x000000ff0c00720c */ /* 0x000fe40003f25070 */
[----:B------:R-:W-:Y:S02]  /*0760*/  @P0 IADD3 R3, P2, PT, R3, 0x4, RZ ;  /* 0x0000000403030810 */ /* 0x000fe40007f5e0ff */
[----:B------:R-:W-:-:S03]  /*0770*/  ISETP.NE.AND.EX P1, PT, R13, RZ, PT, P1 ;  /* 0x000000ff0d00720c */ /* 0x000fc60003f25310 */
[----:B------:R-:W-:Y:S02]  /*0780*/  @P0 IMAD.X R8, RZ, RZ, R8, P2 ;  /* 0x000000ffff080224 */ /* 0x000fe400010e0608 */
[----:B--2---:R-:W-:-:S04]  /*0790*/  @P0 FADD R15, R10, R15 ;  /* 0x0000000f0a0f0221 */ /* 0x004fc80000000000 */
[----:B---3--:R-:W-:-:S04]  /*07a0*/  @P0 FADD R14, R15, R14 ;  /* 0x0000000e0f0e0221 */ /* 0x008fc80000000000 */
[----:B----4-:R-:W-:-:S04]  /*07b0*/  @P0 FADD R14, R14, R17 ;  /* 0x000000110e0e0221 */ /* 0x010fc80000000000 */
[----:B-----5:R-:W-:Y:S01]  /*07c0*/  @P0 FADD R10, R14, R19 ;  /* 0x000000130e0a0221 */ /* 0x020fe20000000000 */
[----:B------:R-:W-:Y:S06]  /*07d0*/  @!P1 BRA `(.L_x_9) ;  /* 0x00000000003c9947 */ /* 0x000fec0003800000 */
[----:B------:R-:W0:Y:S01]  /*07e0*/  LDCU.64 UR6, c[0x0][0x380] ;  /* 0x00007000ff0677ac */ /* 0x000e220008000a00 */
[----:B------:R-:W-:-:S05]  /*07f0*/  IADD3 R5, P0, PT, R3, R4, RZ ;  /* 0x0000000403057210 */ /* 0x000fca0007f1e0ff */
[----:B------:R-:W-:Y:S01]  /*0800*/  IMAD.X R8, R8, 0x1, R11, P0 ;  /* 0x0000000108087824 */ /* 0x000fe200000e060b */
[----:B0-----:R-:W-:-:S04]  /*0810*/  LEA R2, P1, R5, UR6, 0x2 ;  /* 0x0000000605027c11 */ /* 0x001fc8000f8210ff */
[----:B------:R-:W-:-:S09]  /*0820*/  LEA.HI.X R5, R5, UR7, R8, 0x2, P1 ;  /* 0x0000000705057c11 */ /* 0x000fd200088f1408 */
.L_x_11:
[----:B------:R-:W-:-:S06]  /*0830*/  MOV R3, R5 ;  /* 0x0000000500037202 */ /* 0x000fcc0000000f00 */
[----:B------:R0:W2:Y:S01]  /*0840*/  LDG.E R3, desc[UR4][R2.64] ;  /* 0x0000000402037981 */ /* 0x0000a2000c1e1900 */
[----:B------:R-:W-:-:S04]  /*0850*/  IADD3 R12, P0, PT, R12, -0x1, RZ ;  /* 0xffffffff0c0c7810 */ /* 0x000fc80007f1e0ff */
[----:B------:R-:W-:Y:S02]  /*0860*/  IADD3.X R13, PT, PT, R13, -0x1, RZ, P0, !PT ;  /* 0xffffffff0d0d7810 */ /* 0x000fe400007fe4ff */
[----:B------:R-:W-:Y:S02]  /*0870*/  ISETP.NE.U32.AND P0, PT, R12, RZ, PT ;  /* 0x000000ff0c00720c */ /* 0x000fe40003f05070 */
[----:B0-----:R-:W-:Y:S02]  /*0880*/  IADD3 R2, P1, PT, R2, 0x4, RZ ;  /* 0x0000000402027810 */ /* 0x001fe40007f3e0ff */
[----:B------:R-:W-:-:S03]  /*0890*/  ISETP.NE.AND.EX P0, PT, R13, RZ, PT, P0 ;  /* 0x000000ff0d00720c */ /* 0x000fc60003f05300 */
[----:B------:R-:W-:Y:S02]  /*08a0*/  IMAD.X R5, RZ, RZ, R5, P1 ;  /* 0x000000ffff057224 */ /* 0x000fe400008e0605 */
[----:B--2---:R-:W-:-:S08]  /*08b0*/  FADD R10, R3, R10 ;  /* 0x0000000a030a7221 */ /* 0x004fd00000000000 */
[----:B------:R-:W-:Y:S05]  /*08c0*/  @P0 BRA `(.L_x_11) ;  /* 0xfffffffc00d80947 */ /* 0x000fea000383ffff */
.L_x_9:
[----:B------:R-:W1:Y:S02]  /*08d0*/  LDCU.64 UR6, c[0x0][0x388] ;  /* 0x00007100ff0677ac */ /* 0x000e640008000a00 */
[----:B-1----:R-:W-:-:S04]  /*08e0*/  LEA R2, P0, R9, UR6, 0x2 ;  /* 0x0000000609027c11 */ /* 0x002fc8000f8010ff */
[----:B------:R-:W-:-:S05]  /*08f0*/  LEA.HI.X R3, R9, UR7, R0, 0x2, P0 ;  /* 0x0000000709037c11 */ /* 0x000fca00080f1400 */
[----:B0-----:R-:W-:Y:S01]  /*0900*/  STG.E desc[UR4][R2.64], R10 ;  /* 0x0000000a02007986 */ /* 0x001fe2000c101904 */
[----:B------:R-:W-:Y:S05]  /*0910*/  EXIT ;  /* 0x000000000000794d */ /* 0x000fea0003800000 */
.L_x_12:
        /* <DEDUP_REMOVED lines=14> */
.L_x_14:


//--------------------- .nv.shared.reserved.0     --------------------------
	.section	.nv.shared.reserved.0,"aw",@nobits
	.weak		__nv_reservedSMEM_offset_0_alias
	.size		__nv_reservedSMEM_offset_0_alias, 0, 64
	.other		__nv_reservedSMEM_offset_0_alias,@"STO_CUDA_RESERVED_SHARED STV_DEFAULT"
__nv_reservedSMEM_offset_0_alias:
	.zero		0
	.zero		64


//--------------------- .nv.constant0._Z11column_sumsPKfPfm --------------------------
	.section	.nv.constant0._Z11column_sumsPKfPfm,"a",@progbits
	.sectionflags	@""
	.align	4
.nv.constant0._Z11column_sumsPKfPfm:
	.zero		920


//--------------------- .nv.constant0._Z8row_sumsPKfPfm --------------------------
	.section	.nv.constant0._Z8row_sumsPKfPfm,"a",@progbits
	.sectionflags	@""
	.align	4
.nv.constant0._Z8row_sumsPKfPfm:
	.zero		920


//--------------------- SYMBOLS --------------------------

	.type		.nv.reservedSmem.offset0,@object
	.size		.nv.reservedSmem.offset0,0x4
